//
// Generated by NVIDIA NVVM Compiler
//
// Compiler Build ID: CL-36424714
// Cuda compilation tools, release 13.0, V13.0.88
// Based on NVVM 20.0.0
//

.version 9.0
.target sm_100
.address_size 64

	// .globl	_Z3sumPiS_S_

.visible .entry _Z3sumPiS_S_(
	.param .u64 .ptr .align 1 _Z3sumPiS_S__param_0,
	.param .u64 .ptr .align 1 _Z3sumPiS_S__param_1,
	.param .u64 .ptr .align 1 _Z3sumPiS_S__param_2
)
{
	.reg .pred 	%p<2>;
	.reg .b32 	%r<8>;
	.reg .b64 	%rd<11>;

	ld.param.u64 	%rd1, [_Z3sumPiS_S__param_0];
	ld.param.u64 	%rd2, [_Z3sumPiS_S__param_1];
	ld.param.u64 	%rd3, [_Z3sumPiS_S__param_2];
	mov.u32 	%r2, %tid.x;
	mov.u32 	%r3, %ctaid.x;
	mov.u32 	%r4, %ntid.x;
	mad.lo.s32 	%r1, %r3, %r4, %r2;
	setp.gt.s32 	%p1, %r1, 33791;
	@%p1 bra 	$L__BB0_2;
	cvta.to.global.u64 	%rd4, %rd1;
	cvta.to.global.u64 	%rd5, %rd2;
	cvta.to.global.u64 	%rd6, %rd3;
	mul.wide.s32 	%rd7, %r1, 4;
	add.s64 	%rd8, %rd4, %rd7;
	ld.global.u32 	%r5, [%rd8];
	add.s64 	%rd9, %rd5, %rd7;
	ld.global.u32 	%r6, [%rd9];
	add.s32 	%r7, %r6, %r5;
	add.s64 	%rd10, %rd6, %rd7;
	st.global.u32 	[%rd10], %r7;
$L__BB0_2:
	ret;

}


// ===== COMPILED SASS (sm_100) =====

	.target	sm_100

	.elftype	@"ET_EXEC"


//--------------------- .note.nv.tkinfo           --------------------------
	.section	.note.nv.tkinfo,"",@"SHT_NOTE"
	.sectionflags	@"SHF_NOTE_NV_TKINFO"
	.tkinfo
        /*0018*/ 	.word	0x00000002
        /*0030*/ 	.string	""
        /*0030*/ 	.string	"ptxas"
        /*0030*/ 	.string	"Cuda compilation tools, release 13.0, V13.0.88"
        /*0030*/ 	.string	"Build cuda_13.0.r13.0/compiler.36424714_0"
        /*0030*/ 	.string	"-arch sm_100 -m 64 "



//--------------------- .note.nv.cuinfo           --------------------------
	.section	.note.nv.cuinfo,"",@"SHT_NOTE"
	.sectionflags	@"SHF_NOTE_NV_CUINFO"
        /*0018*/ 	.short	0x0002
        /*001a*/ 	.short	0x0064
        /*001c*/ 	.short	0x0082
	.zero		2


//--------------------- .nv.info                  --------------------------
	.section	.nv.info,"",@"SHT_CUDA_INFO"
	.align	4


	//----- nvinfo : EIATTR_REGCOUNT
	.align		4
        /*0000*/ 	.byte	0x04, 0x2f
        /*0002*/ 	.short	(.L_1 - .L_0)
	.align		4
.L_0:
        /*0004*/ 	.word	index@(_Z3sumPiS_S_)
        /*0008*/ 	.word	0x0000000c


	//----- nvinfo : EIATTR_FRAME_SIZE
	.align		4
.L_1:
        /*000c*/ 	.byte	0x04, 0x11
        /*000e*/ 	.short	(.L_3 - .L_2)
	.align		4
.L_2:
        /*0010*/ 	.word	index@(_Z3sumPiS_S_)
        /*0014*/ 	.word	0x00000000


	//----- nvinfo : EIATTR_MIN_STACK_SIZE
	.align		4
.L_3:
        /*0018*/ 	.byte	0x04, 0x12
        /*001a*/ 	.short	(.L_5 - .L_4)
	.align		4
.L_4:
        /*001c*/ 	.word	index@(_Z3sumPiS_S_)
        /*0020*/ 	.word	0x00000000
.L_5:


//--------------------- .nv.compat                --------------------------
	.section	.nv.compat,"",@"SHT_CUDA_COMPAT_INFO"
	.align	4
        /*0000*/ 	.byte	0x02, 0x09, 0x00, 0x00, 0x02, 0x02, 0x01, 0x00, 0x02, 0x05, 0x05, 0x00, 0x03, 0x07, 0x01, 0x01
        /*0010*/ 	.byte	0x02, 0x03, 0x00, 0x00, 0x02, 0x06, 0x01, 0x00, 0x04, 0x0b, 0x08, 0x00, 0x09, 0x00, 0x00, 0x00
        /*0020*/ 	.byte	0x00, 0x00, 0x00, 0x00


//--------------------- .nv.info._Z3sumPiS_S_     --------------------------
	.section	.nv.info._Z3sumPiS_S_,"",@"SHT_CUDA_INFO"
	.sectionflags	@""
	.align	4


	//----- nvinfo : EIATTR_CUDA_API_VERSION
	.align		4
        /*0000*/ 	.byte	0x04, 0x37
        /*0002*/ 	.short	(.L_7 - .L_6)
.L_6:
        /*0004*/ 	.word	0x00000082


	//----- nvinfo : EIATTR_KPARAM_INFO
	.align		4
.L_7:
        /*0008*/ 	.byte	0x04, 0x17
        /*000a*/ 	.short	(.L_9 - .L_8)
.L_8:
        /*000c*/ 	.word	0x00000000
        /*0010*/ 	.short	0x0002
        /*0012*/ 	.short	0x0010
        /*0014*/ 	.byte	0x00, 0xf5, 0x21, 0x00


	//----- nvinfo : EIATTR_KPARAM_INFO
	.align		4
.L_9:
        /*0018*/ 	.byte	0x04, 0x17
        /*001a*/ 	.short	(.L_11 - .L_10)
.L_10:
        /*001c*/ 	.word	0x00000000
        /*0020*/ 	.short	0x0001
        /*0022*/ 	.short	0x0008
        /*0024*/ 	.byte	0x00, 0xf5, 0x21, 0x00


	//----- nvinfo : EIATTR_KPARAM_INFO
	.align		4
.L_11:
        /*0028*/ 	.byte	0x04, 0x17
        /*002a*/ 	.short	(.L_13 - .L_12)
.L_12:
        /*002c*/ 	.word	0x00000000
        /*0030*/ 	.short	0x0000
        /*0032*/ 	.short	0x0000
        /*0034*/ 	.byte	0x00, 0xf5, 0x21, 0x00


	//----- nvinfo : EIATTR_SPARSE_MMA_MASK
	.align		4
.L_13:
        /*0038*/ 	.byte	0x03, 0x50
        /*003a*/ 	.short	0x0000


	//----- nvinfo : EIATTR_MAXREG_COUNT
	.align		4
        /*003c*/ 	.byte	0x03, 0x1b
        /*003e*/ 	.short	0x00ff


	//----- nvinfo : EIATTR_MERCURY_ISA_VERSION
	.align		4
        /*0040*/ 	.byte	0x03, 0x5f
        /*0042*/ 	.short	0x0101


	//----- nvinfo : EIATTR_VRC_CTA_INIT_COUNT
	.align		4
        /*0044*/ 	.byte	0x02, 0x4a
	.zero		1
	.zero		1


	//----- nvinfo : EIATTR_EXIT_INSTR_OFFSETS
	.align		4
        /*0048*/ 	.byte	0x04, 0x1c
        /*004a*/ 	.short	(.L_15 - .L_14)


	//   ....[0]....
.L_14:
        /*004c*/ 	.word	0x00000060


	//   ....[1]....
        /*0050*/ 	.word	0x00000120


	//----- nvinfo : EIATTR_CBANK_PARAM_SIZE
	.align		4
.L_15:
        /*0054*/ 	.byte	0x03, 0x19
        /*0056*/ 	.short	0x0018


	//----- nvinfo : EIATTR_PARAM_CBANK
	.align		4
        /*0058*/ 	.byte	0x04, 0x0a
        /*005a*/ 	.short	(.L_17 - .L_16)
	.align		4
.L_16:
        /*005c*/ 	.word	index@(.nv.constant0._Z3sumPiS_S_)
        /*0060*/ 	.short	0x0380
        /*0062*/ 	.short	0x0018


	//----- nvinfo : EIATTR_SW_WAR
	.align		4
.L_17:
        /*0064*/ 	.byte	0x04, 0x36
        /*0066*/ 	.short	(.L_19 - .L_18)
.L_18:
        /*0068*/ 	.word	0x00000008
.L_19:


//--------------------- .nv.callgraph             --------------------------
	.section	.nv.callgraph,"",@"SHT_CUDA_CALLGRAPH"
	.align	4
	.sectionentsize	8
	.align		4
        /*0000*/ 	.word	0x00000000
	.align		4
        /*0004*/ 	.word	0xffffffff
	.align		4
        /*0008*/ 	.word	0x00000000
	.align		4
        /*000c*/ 	.word	0xfffffffe
	.align		4
        /*0010*/ 	.word	0x00000000
	.align		4
        /*0014*/ 	.word	0xfffffffd
	.align		4
        /*0018*/ 	.word	0x00000000
	.align		4
        /*001c*/ 	.word	0xfffffffc


//--------------------- .text._Z3sumPiS_S_        --------------------------
	.section	.text._Z3sumPiS_S_,"ax",@progbits
	.align	128
        .global         _Z3sumPiS_S_
        .type           _Z3sumPiS_S_,@function
        .size           _Z3sumPiS_S_,(.L_x_1 - _Z3sumPiS_S_)
        .other          _Z3sumPiS_S_,@"STO_CUDA_ENTRY STV_DEFAULT"
_Z3sumPiS_S_:
.text._Z3sumPiS_S_:
[----:B------:R-:W-:Y:S01]  /*0000*/  LDC R1, c[0x0][0x37c] ;  /* 0x0000df00ff017b82 */ /* 0x000fe20000000800 */
[----:B------:R-:W0:Y:S07]  /*0010*/  S2R R9, SR_TID.X ;  /* 0x0000000000097919 */ /* 0x000e2e0000002100 */
[----:B------:R-:W0:Y:S08]  /*0020*/  S2UR UR4, SR_CTAID.X ;  /* 0x00000000000479c3 */ /* 0x000e300000002500 */
[----:B------:R-:W0:Y:S02]  /*0030*/  LDC R0, c[0x0][0x360] ;  /* 0x0000d800ff007b82 */ /* 0x000e240000000800 */
[----:B0-----:R-:W-:-:S05]  /*0040*/  IMAD R9, R0, UR4, R9 ;  /* 0x0000000400097c24 */ /* 0x001fca000f8e0209 */
[----:B------:R-:W-:-:S13]  /*0050*/  ISETP.GT.AND P0, PT, R9, 0x83ff, PT ;  /* 0x000083ff0900780c */ /* 0x000fda0003f04270 */
[----:B------:R-:W-:Y:S05]  /*0060*/  @P0 EXIT ;  /* 0x000000000000094d */ /* 0x000fea0003800000 */
[----:B------:R-:W0:Y:S01]  /*0070*/  LDC.64 R2, c[0x0][0x380] ;  /* 0x0000e000ff027b82 */ /* 0x000e220000000a00 */
[----:B------:R-:W1:Y:S07]  /*0080*/  LDCU.64 UR4, c[0x0][0x358] ;  /* 0x00006b00ff0477ac */ /* 0x000e6e0008000a00 */
[----:B------:R-:W2:Y:S08]  /*0090*/  LDC.64 R4, c[0x0][0x388] ;  /* 0x0000e200ff047b82 */ /* 0x000eb00000000a00 */
[----:B------:R-:W3:Y:S01]  /*00a0*/  LDC.64 R6, c[0x0][0x390] ;  /* 0x0000e400ff067b82 */ /* 0x000ee20000000a00 */
[----:B0-----:R-:W-:-:S06]  /*00b0*/  IMAD.WIDE R2, R9, 0x4, R2 ;  /* 0x0000000409027825 */ /* 0x001fcc00078e0202 */
[----:B-1----:R-:W4:Y:S01]  /*00c0*/  LDG.E R2, desc[UR4][R2.64] ;  /* 0x0000000402027981 */ /* 0x002f22000c1e1900 */
[----:B--2---:R-:W-:-:S06]  /*00d0*/  IMAD.WIDE R4, R9, 0x4, R4 ;  /* 0x0000000409047825 */ /* 0x004fcc00078e0204 */
[----:B------:R-:W4:Y:S01]  /*00e0*/  LDG.E R5, desc[UR4][R4.64] ;  /* 0x0000000404057981 */ /* 0x000f22000c1e1900 */
[----:B---3--:R-:W-:Y:S01]  /*00f0*/  IMAD.WIDE R6, R9, 0x4, R6 ;  /* 0x0000000409067825 */ /* 0x008fe200078e0206 */
[----:B----4-:R-:W-:-:S05]  /*0100*/  IADD3 R9, PT, PT, R2, R5, RZ ;  /* 0x0000000502097210 */ /* 0x010fca0007ffe0ff */
[----:B------:R-:W-:Y:S01]  /*0110*/  STG.E desc[UR4][R6.64], R9 ;  /* 0x0000000906007986 */ /* 0x000fe2000c101904 */
[----:B------:R-:W-:Y:S05]  /*0120*/  EXIT ;  /* 0x000000000000794d */ /* 0x000fea0003800000 */
.L_x_0:
[----:B------:R-:W-:-:S00]  /*0130*/  BRA `(.L_x_0) ;  /* 0xfffffffc00fc7947 */ /* 0x000fc0000383ffff */
[----:B------:R-:W-:-:S00]  /*0140*/  NOP ;  /* 0x0000000000007918 */ /* 0x000fc00000000000 */
        /* <DEDUP_REMOVED lines=11> */
.L_x_1:


//--------------------- .nv.shared.reserved.0     --------------------------
	.section	.nv.shared.reserved.0,"aw",@nobits
	.weak		__nv_reservedSMEM_offset_0_alias
	.size		__nv_reservedSMEM_offset_0_alias, 0, 64
	.other		__nv_reservedSMEM_offset_0_alias,@"STO_CUDA_RESERVED_SHARED STV_DEFAULT"
__nv_reservedSMEM_offset_0_alias:
	.zero		0
	.zero		64


//--------------------- .nv.constant0._Z3sumPiS_S_ --------------------------
	.section	.nv.constant0._Z3sumPiS_S_,"a",@progbits
	.sectionflags	@""
	.align	4
.nv.constant0._Z3sumPiS_S_:
	.zero		920


//--------------------- SYMBOLS --------------------------

	.type		.nv.reservedSmem.offset0,@object
	.size		.nv.reservedSmem.offset0,0x4
